//
// Generated by NVIDIA NVVM Compiler
//
// Compiler Build ID: CL-36424714
// Cuda compilation tools, release 13.0, V13.0.88
// Based on NVVM 20.0.0
//

.version 9.0
.target sm_100
.address_size 64

	// .globl	_Z19gelu_forward_kernelPfPKfi

.visible .entry _Z19gelu_forward_kernelPfPKfi(
	.param .u64 .ptr .align 1 _Z19gelu_forward_kernelPfPKfi_param_0,
	.param .u64 .ptr .align 1 _Z19gelu_forward_kernelPfPKfi_param_1,
	.param .u32 _Z19gelu_forward_kernelPfPKfi_param_2
)
{


	ret;

}


// ===== COMPILED SASS (sm_100) =====

	.target	sm_100

	.elftype	@"ET_EXEC"


//--------------------- .note.nv.tkinfo           --------------------------
	.section	.note.nv.tkinfo,"",@"SHT_NOTE"
	.sectionflags	@"SHF_NOTE_NV_TKINFO"
	.tkinfo
        /*0018*/ 	.word	0x00000002
        /*0030*/ 	.string	""
        /*0030*/ 	.string	"ptxas"
        /*0030*/ 	.string	"Cuda compilation tools, release 13.0, V13.0.88"
        /*0030*/ 	.string	"Build cuda_13.0.r13.0/compiler.36424714_0"
        /*0030*/ 	.string	"-arch sm_100 -m 64 "



//--------------------- .note.nv.cuinfo           --------------------------
	.section	.note.nv.cuinfo,"",@"SHT_NOTE"
	.sectionflags	@"SHF_NOTE_NV_CUINFO"
        /*0018*/ 	.short	0x0002
        /*001a*/ 	.short	0x0064
        /*001c*/ 	.short	0x0082
	.zero		2


//--------------------- .nv.info                  --------------------------
	.section	.nv.info,"",@"SHT_CUDA_INFO"
	.align	4


	//----- nvinfo : EIATTR_REGCOUNT
	.align		4
        /*0000*/ 	.byte	0x04, 0x2f
        /*0002*/ 	.short	(.L_1 - .L_0)
	.align		4
.L_0:
        /*0004*/ 	.word	index@(_Z19gelu_forward_kernelPfPKfi)
        /*0008*/ 	.word	0x00000004


	//----- nvinfo : EIATTR_FRAME_SIZE
	.align		4
.L_1:
        /*000c*/ 	.byte	0x04, 0x11
        /*000e*/ 	.short	(.L_3 - .L_2)
	.align		4
.L_2:
        /*0010*/ 	.word	index@(_Z19gelu_forward_kernelPfPKfi)
        /*0014*/ 	.word	0x00000000


	//----- nvinfo : EIATTR_MIN_STACK_SIZE
	.align		4
.L_3:
        /*0018*/ 	.byte	0x04, 0x12
        /*001a*/ 	.short	(.L_5 - .L_4)
	.align		4
.L_4:
        /*001c*/ 	.word	index@(_Z19gelu_forward_kernelPfPKfi)
        /*0020*/ 	.word	0x00000000
.L_5:


//--------------------- .nv.compat                --------------------------
	.section	.nv.compat,"",@"SHT_CUDA_COMPAT_INFO"
	.align	4
        /*0000*/ 	.byte	0x02, 0x09, 0x00, 0x00, 0x02, 0x02, 0x01, 0x00, 0x02, 0x05, 0x05, 0x00, 0x03, 0x07, 0x01, 0x01
        /*0010*/ 	.byte	0x02, 0x03, 0x00, 0x00, 0x02, 0x06, 0x01, 0x00, 0x04, 0x0b, 0x08, 0x00, 0x09, 0x00, 0x00, 0x00
        /*0020*/ 	.byte	0x00, 0x00, 0x00, 0x00


//--------------------- .nv.info._Z19gelu_forward_kernelPfPKfi --------------------------
	.section	.nv.info._Z19gelu_forward_kernelPfPKfi,"",@"SHT_CUDA_INFO"
	.sectionflags	@""
	.align	4


	//----- nvinfo : EIATTR_CUDA_API_VERSION
	.align		4
        /*0000*/ 	.byte	0x04, 0x37
        /*0002*/ 	.short	(.L_7 - .L_6)
.L_6:
        /*0004*/ 	.word	0x00000082


	//----- nvinfo : EIATTR_KPARAM_INFO
	.align		4
.L_7:
        /*0008*/ 	.byte	0x04, 0x17
        /*000a*/ 	.short	(.L_9 - .L_8)
.L_8:
        /*000c*/ 	.word	0x00000000
        /*0010*/ 	.short	0x0002
        /*0012*/ 	.short	0x0010
        /*0014*/ 	.byte	0x00, 0xf0, 0x11, 0x00


	//----- nvinfo : EIATTR_KPARAM_INFO
	.align		4
.L_9:
        /*0018*/ 	.byte	0x04, 0x17
        /*001a*/ 	.short	(.L_11 - .L_10)
.L_10:
        /*001c*/ 	.word	0x00000000
        /*0020*/ 	.short	0x0001
        /*0022*/ 	.short	0x0008
        /*0024*/ 	.byte	0x00, 0xf5, 0x21, 0x00


	//----- nvinfo : EIATTR_KPARAM_INFO
	.align		4
.L_11:
        /*0028*/ 	.byte	0x04, 0x17
        /*002a*/ 	.short	(.L_13 - .L_12)
.L_12:
        /*002c*/ 	.word	0x00000000
        /*0030*/ 	.short	0x0000
        /*0032*/ 	.short	0x0000
        /*0034*/ 	.byte	0x00, 0xf5, 0x21, 0x00


	//----- nvinfo : EIATTR_SPARSE_MMA_MASK
	.align		4
.L_13:
        /*0038*/ 	.byte	0x03, 0x50
        /*003a*/ 	.short	0x0000


	//----- nvinfo : EIATTR_MAXREG_COUNT
	.align		4
        /*003c*/ 	.byte	0x03, 0x1b
        /*003e*/ 	.short	0x00ff


	//----- nvinfo : EIATTR_MERCURY_ISA_VERSION
	.align		4
        /*0040*/ 	.byte	0x03, 0x5f
        /*0042*/ 	.short	0x0101


	//----- nvinfo : EIATTR_VRC_CTA_INIT_COUNT
	.align		4
        /*0044*/ 	.byte	0x02, 0x4a
	.zero		1
	.zero		1


	//----- nvinfo : EIATTR_EXIT_INSTR_OFFSETS
	.align		4
        /*0048*/ 	.byte	0x04, 0x1c
        /*004a*/ 	.short	(.L_15 - .L_14)


	//   ....[0]....
.L_14:
        /*004c*/ 	.word	0x00000010


	//----- nvinfo : EIATTR_CBANK_PARAM_SIZE
	.align		4
.L_15:
        /*0050*/ 	.byte	0x03, 0x19
        /*0052*/ 	.short	0x0014


	//----- nvinfo : EIATTR_PARAM_CBANK
	.align		4
        /*0054*/ 	.byte	0x04, 0x0a
        /*0056*/ 	.short	(.L_17 - .L_16)
	.align		4
.L_16:
        /*0058*/ 	.word	index@(.nv.constant0._Z19gelu_forward_kernelPfPKfi)
        /*005c*/ 	.short	0x0380
        /*005e*/ 	.short	0x0014


	//----- nvinfo : EIATTR_SW_WAR
	.align		4
.L_17:
        /*0060*/ 	.byte	0x04, 0x36
        /*0062*/ 	.short	(.L_19 - .L_18)
.L_18:
        /*0064*/ 	.word	0x00000008
.L_19:


//--------------------- .nv.callgraph             --------------------------
	.section	.nv.callgraph,"",@"SHT_CUDA_CALLGRAPH"
	.align	4
	.sectionentsize	8
	.align		4
        /*0000*/ 	.word	0x00000000
	.align		4
        /*0004*/ 	.word	0xffffffff
	.align		4
        /*0008*/ 	.word	0x00000000
	.align		4
        /*000c*/ 	.word	0xfffffffe
	.align		4
        /*0010*/ 	.word	0x00000000
	.align		4
        /*0014*/ 	.word	0xfffffffd
	.align		4
        /*0018*/ 	.word	0x00000000
	.align		4
        /*001c*/ 	.word	0xfffffffc


//--------------------- .text._Z19gelu_forward_kernelPfPKfi --------------------------
	.section	.text._Z19gelu_forward_kernelPfPKfi,"ax",@progbits
	.align	128
        .global         _Z19gelu_forward_kernelPfPKfi
        .type           _Z19gelu_forward_kernelPfPKfi,@function
        .size           _Z19gelu_forward_kernelPfPKfi,(.L_x_1 - _Z19gelu_forward_kernelPfPKfi)
        .other          _Z19gelu_forward_kernelPfPKfi,@"STO_CUDA_ENTRY STV_DEFAULT"
_Z19gelu_forward_kernelPfPKfi:
.text._Z19gelu_forward_kernelPfPKfi:
[----:B------:R-:W-:Y:S01]  /*0000*/  LDC R1, c[0x0][0x37c] ;  /* 0x0000df00ff017b82 */ /* 0x000fe20000000800 */
[----:B------:R-:W-:Y:S05]  /*0010*/  EXIT ;  /* 0x000000000000794d */ /* 0x000fea0003800000 */
.L_x_0:
[----:B------:R-:W-:-:S00]  /*0020*/  BRA `(.L_x_0) ;  /* 0xfffffffc00fc7947 */ /* 0x000fc0000383ffff */
[----:B------:R-:W-:-:S00]  /*0030*/  NOP ;  /* 0x0000000000007918 */ /* 0x000fc00000000000 */
        /* <DEDUP_REMOVED lines=12> */
.L_x_1:


//--------------------- .nv.shared.reserved.0     --------------------------
	.section	.nv.shared.reserved.0,"aw",@nobits
	.weak		__nv_reservedSMEM_offset_0_alias
	.size		__nv_reservedSMEM_offset_0_alias, 0, 64
	.other		__nv_reservedSMEM_offset_0_alias,@"STO_CUDA_RESERVED_SHARED STV_DEFAULT"
__nv_reservedSMEM_offset_0_alias:
	.zero		0
	.zero		64


//--------------------- .nv.constant0._Z19gelu_forward_kernelPfPKfi --------------------------
	.section	.nv.constant0._Z19gelu_forward_kernelPfPKfi,"a",@progbits
	.sectionflags	@""
	.align	4
.nv.constant0._Z19gelu_forward_kernelPfPKfi:
	.zero		916


//--------------------- SYMBOLS --------------------------

	.type		.nv.reservedSmem.offset0,@object
	.size		.nv.reservedSmem.offset0,0x4
